	.headerflags	@"EF_CUDA_TEXMODE_UNIFIED EF_CUDA_64BIT_ADDRESS EF_CUDA_ACCELERATORS EF_CUDA_SM90 EF_CUDA_VIRTUAL_SM(EF_CUDA_SM90)"
	.elftype	@"ET_EXEC"


//--------------------- .nv.info                  --------------------------
	.section	.nv.info,"",@"SHT_CUDA_INFO"
	.align	4


	//----- nvinfo : EIATTR_REGCOUNT
	.align		4
        /*0000*/ 	.byte	0x04, 0x2f
        /*0002*/ 	.short	(.L_3 - .L_2)
	.align		4
.L_2:
        /*0004*/ 	.word	index@(triton_poi_fused__native_batch_norm_legit_no_training_relu_61)
        /*0008*/ 	.word	0x0000001e


	//----- nvinfo : EIATTR_MIN_STACK_SIZE
	.align		4
.L_3:
        /*000c*/ 	.byte	0x04, 0x12
        /*000e*/ 	.short	(.L_5 - .L_4)
	.align		4
.L_4:
        /*0010*/ 	.word	index@(triton_poi_fused__native_batch_norm_legit_no_training_relu_61)
        /*0014*/ 	.word	0x00000000


	//----- nvinfo : EIATTR_FRAME_SIZE
	.align		4
.L_5:
        /*0018*/ 	.byte	0x04, 0x11
        /*001a*/ 	.short	(.L_7 - .L_6)
	.align		4
.L_6:
        /*001c*/ 	.word	index@(triton_poi_fused__native_batch_norm_legit_no_training_relu_61)
        /*0020*/ 	.word	0x00000000


	//----- nvinfo : EIATTR_MIN_STACK_SIZE
	.align		4
.L_7:
        /*0024*/ 	.byte	0x04, 0x12
        /*0026*/ 	.short	(.L_9 - .L_8)
	.align		4
.L_8:
        /*0028*/ 	.word	index@(triton_poi_fused__native_batch_norm_legit_no_training_relu_61)
        /*002c*/ 	.word	0x00000000
.L_9:


//--------------------- .nv.info.triton_poi_fused__native_batch_norm_legit_no_training_relu_61 --------------------------
	.section	.nv.info.triton_poi_fused__native_batch_norm_legit_no_training_relu_61,"",@"SHT_CUDA_INFO"
	.sectionflags	@""
	.align	4


	//----- nvinfo : EIATTR_CUDA_API_VERSION
	.align		4
        /*0000*/ 	.byte	0x04, 0x37
        /*0002*/ 	.short	(.L_11 - .L_10)
.L_10:
        /*0004*/ 	.word	0x0000007c


	//----- nvinfo : EIATTR_KPARAM_INFO
	.align		4
.L_11:
        /*0008*/ 	.byte	0x04, 0x17
        /*000a*/ 	.short	(.L_13 - .L_12)
.L_12:
        /*000c*/ 	.word	0x00000000
        /*0010*/ 	.short	0x0006
        /*0012*/ 	.short	0x0030
        /*0014*/ 	.byte	0x00, 0xf0, 0x11, 0x00


	//----- nvinfo : EIATTR_KPARAM_INFO
	.align		4
.L_13:
        /*0018*/ 	.byte	0x04, 0x17
        /*001a*/ 	.short	(.L_15 - .L_14)
.L_14:
        /*001c*/ 	.word	0x00000000
        /*0020*/ 	.short	0x0005
        /*0022*/ 	.short	0x0028
        /*0024*/ 	.byte	0x00, 0xf4, 0x21, 0x00


	//----- nvinfo : EIATTR_KPARAM_INFO
	.align		4
.L_15:
        /*0028*/ 	.byte	0x04, 0x17
        /*002a*/ 	.short	(.L_17 - .L_16)
.L_16:
        /*002c*/ 	.word	0x00000000
        /*0030*/ 	.short	0x0004
        /*0032*/ 	.short	0x0020
        /*0034*/ 	.byte	0x00, 0xf4, 0x21, 0x00


	//----- nvinfo : EIATTR_KPARAM_INFO
	.align		4
.L_17:
        /*0038*/ 	.byte	0x04, 0x17
        /*003a*/ 	.short	(.L_19 - .L_18)
.L_18:
        /*003c*/ 	.word	0x00000000
        /*0040*/ 	.short	0x0003
        /*0042*/ 	.short	0x0018
        /*0044*/ 	.byte	0x00, 0xf4, 0x21, 0x00


	//----- nvinfo : EIATTR_KPARAM_INFO
	.align		4
.L_19:
        /*0048*/ 	.byte	0x04, 0x17
        /*004a*/ 	.short	(.L_21 - .L_20)
.L_20:
        /*004c*/ 	.word	0x00000000
        /*0050*/ 	.short	0x0002
        /*0052*/ 	.short	0x0010
        /*0054*/ 	.byte	0x00, 0xf4, 0x21, 0x00


	//----- nvinfo : EIATTR_KPARAM_INFO
	.align		4
.L_21:
        /*0058*/ 	.byte	0x04, 0x17
        /*005a*/ 	.short	(.L_23 - .L_22)
.L_22:
        /*005c*/ 	.word	0x00000000
        /*0060*/ 	.short	0x0001
        /*0062*/ 	.short	0x0008
        /*0064*/ 	.byte	0x00, 0xf4, 0x21, 0x00


	//----- nvinfo : EIATTR_KPARAM_INFO
	.align		4
.L_23:
        /*0068*/ 	.byte	0x04, 0x17
        /*006a*/ 	.short	(.L_25 - .L_24)
.L_24:
        /*006c*/ 	.word	0x00000000
        /*0070*/ 	.short	0x0000
        /*0072*/ 	.short	0x0000
        /*0074*/ 	.byte	0x00, 0xf4, 0x21, 0x00


	//----- nvinfo : EIATTR_SPARSE_MMA_MASK
	.align		4
.L_25:
        /*0078*/ 	.byte	0x03, 0x50
        /*007a*/ 	.short	0x0000


	//----- nvinfo : EIATTR_MAXREG_COUNT
	.align		4
        /*007c*/ 	.byte	0x03, 0x1b
        /*007e*/ 	.short	0x00ff


	//----- nvinfo : EIATTR_EXIT_INSTR_OFFSETS
	.align		4
        /*0080*/ 	.byte	0x04, 0x1c
        /*0082*/ 	.short	(.L_27 - .L_26)


	//   ....[0]....
.L_26:
        /*0084*/ 	.word	0x00000750


	//   ....[1]....
        /*0088*/ 	.word	0x00000770


	//----- nvinfo : EIATTR_REQNTID
	.align		4
.L_27:
        /*008c*/ 	.byte	0x04, 0x10
        /*008e*/ 	.short	(.L_29 - .L_28)
.L_28:
        /*0090*/ 	.word	0x00000080
        /*0094*/ 	.word	0x00000001
        /*0098*/ 	.word	0x00000001


	//----- nvinfo : EIATTR_CBANK_PARAM_SIZE
	.align		4
.L_29:
        /*009c*/ 	.byte	0x03, 0x19
        /*009e*/ 	.short	0x0034


	//----- nvinfo : EIATTR_PARAM_CBANK
	.align		4
        /*00a0*/ 	.byte	0x04, 0x0a
        /*00a2*/ 	.short	(.L_31 - .L_30)
	.align		4
.L_30:
        /*00a4*/ 	.word	index@(.nv.constant0.triton_poi_fused__native_batch_norm_legit_no_training_relu_61)
        /*00a8*/ 	.short	0x0210
        /*00aa*/ 	.short	0x0034


	//----- nvinfo : EIATTR_SW_WAR
	.align		4
.L_31:
        /*00ac*/ 	.byte	0x04, 0x36
        /*00ae*/ 	.short	(.L_33 - .L_32)
.L_32:
        /*00b0*/ 	.word	0x00000008
.L_33:


//--------------------- .nv.callgraph             --------------------------
	.section	.nv.callgraph,"",@"SHT_CUDA_CALLGRAPH"
	.align	4
	.sectionentsize	8
	.align		4
        /*0000*/ 	.word	0x00000000
	.align		4
        /*0004*/ 	.word	0xffffffff
	.align		4
        /*0008*/ 	.word	0x00000000
	.align		4
        /*000c*/ 	.word	0xfffffffe
	.align		4
        /*0010*/ 	.word	0x00000000
	.align		4
        /*0014*/ 	.word	0xfffffffd
	.align		4
        /*0018*/ 	.word	0x00000000
	.align		4
        /*001c*/ 	.word	0xfffffffc


//--------------------- .nv.constant4             --------------------------
	.section	.nv.constant4,"a",@progbits
	.align	8
	.align		8
.nv.constant4:
        /*0000*/ 	.dword	_$_str
	.align		8
        /*0008*/ 	.dword	_$_str_$_2


//--------------------- .text.triton_poi_fused__native_batch_norm_legit_no_training_relu_61 --------------------------
	.section	.text.triton_poi_fused__native_batch_norm_legit_no_training_relu_61,"ax",@progbits
	.align	128
        .global         triton_poi_fused__native_batch_norm_legit_no_training_relu_61
        .type           triton_poi_fused__native_batch_norm_legit_no_training_relu_61,@function
        .size           triton_poi_fused__native_batch_norm_legit_no_training_relu_61,(.L_x_1 - triton_poi_fused__native_batch_norm_legit_no_training_relu_61)
        .other          triton_poi_fused__native_batch_norm_legit_no_training_relu_61,@"STO_CUDA_ENTRY STV_DEFAULT"
triton_poi_fused__native_batch_norm_legit_no_training_relu_61:
.text.triton_poi_fused__native_batch_norm_legit_no_training_relu_61:
[----:B------:R-:W0:Y:S01]  /*0000*/  LDC R1, c[0x0][0x28] ;  /* 0x00000a00ff017b82 */ /* 0x000e220000000800 */
[----:B------:R-:W1:Y:S07]  /*0010*/  S2R R0, SR_TID.X ;  /* 0x0000000000007919 */ /* 0x000e6e0000002100 */
[----:B------:R-:W2:Y:S01]  /*0020*/  LDC.64 R4, c[0x0][0x220] ;  /* 0x00008800ff047b82 */ /* 0x000ea20000000a00 */
[----:B------:R-:W-:Y:S01]  /*0030*/  CS2R R20, SRZ ;  /* 0x0000000000147805 */ /* 0x000fe2000001ff00 */
[----:B------:R-:W-:Y:S01]  /*0040*/  ULDC.64 UR4, c[0x0][0x208] ;  /* 0x0000820000047ab9 */ /* 0x000fe20000000a00 */
[----:B------:R-:W3:Y:S01]  /*0050*/  S2R R13, SR_CTAID.X ;  /* 0x00000000000d7919 */ /* 0x000ee20000002500 */
[----:B------:R-:W-:-:S02]  /*0060*/  CS2R R18, SRZ ;  /* 0x0000000000127805 */ /* 0x000fc4000001ff00 */
[----:B------:R-:W-:Y:S02]  /*0070*/  CS2R R16, SRZ ;  /* 0x0000000000107805 */ /* 0x000fe4000001ff00 */
[----:B------:R-:W4:Y:S08]  /*0080*/  LDC.64 R26, c[0x0][0x218] ;  /* 0x00008600ff1a7b82 */ /* 0x000f300000000a00 */
[----:B------:R-:W5:Y:S08]  /*0090*/  LDC.64 R10, c[0x0][0x210] ;  /* 0x00008400ff0a7b82 */ /* 0x000f700000000a00 */
[----:B------:R-:W2:Y:S01]  /*00a0*/  LDC.64 R8, c[0x0][0x228] ;  /* 0x00008a00ff087b82 */ /* 0x000ea20000000a00 */
[----:B-1----:R-:W-:-:S02]  /*00b0*/  SHF.L.U32 R0, R0, 0x2, RZ ;  /* 0x0000000200007819 */ /* 0x002fc400000006ff */
[----:B---3--:R-:W-:Y:S02]  /*00c0*/  SHF.R.S32.HI R2, RZ, 0x16, R13 ;  /* 0x00000016ff027819 */ /* 0x008fe4000001140d */
[----:B------:R-:W-:Y:S02]  /*00d0*/  LOP3.LUT R0, R0, 0x1fc, RZ, 0xc0, !PT ;  /* 0x000001fc00007812 */ /* 0x000fe400078ec0ff */
[----:B------:R-:W-:Y:S02]  /*00e0*/  SGXT R2, R2, 0x1 ;  /* 0x000000010202781a */ /* 0x000fe40000000200 */
[----:B------:R-:W-:-:S04]  /*00f0*/  LEA R13, R13, R0, 0x9 ;  /* 0x000000000d0d7211 */ /* 0x000fc800078e48ff */
[----:B------:R-:W-:Y:S02]  /*0100*/  LEA.HI R2, R2, R13, RZ, 0x4 ;  /* 0x0000000d02027211 */ /* 0x000fe400078f20ff */
[----:B------:R-:W-:Y:S02]  /*0110*/  ISETP.GE.AND P0, PT, R13, 0xd800, PT ;  /* 0x0000d8000d00780c */ /* 0x000fe40003f06270 */
[----:B------:R-:W-:-:S05]  /*0120*/  SHF.R.S32.HI R2, RZ, 0x4, R2 ;  /* 0x00000004ff027819 */ /* 0x000fca0000011402 */
[----:B------:R-:W-:-:S05]  /*0130*/  IMAD.HI R0, R2, 0x4bda12f7, RZ ;  /* 0x4bda12f702007827 */ /* 0x000fca00078e02ff */
[----:B------:R-:W-:-:S04]  /*0140*/  SHF.R.U32.HI R3, RZ, 0x1f, R0 ;  /* 0x0000001fff037819 */ /* 0x000fc80000011600 */
[----:B------:R-:W-:-:S05]  /*0150*/  LEA.HI.SX32 R3, R0, R3, 0x18 ;  /* 0x0000000300037211 */ /* 0x000fca00078fc2ff */
[----:B------:R-:W-:Y:S02]  /*0160*/  IMAD R25, R3, -0x360, R2 ;  /* 0xfffffca003197824 */ /* 0x000fe400078e0202 */
[----:B------:R-:W1:Y:S02]  /*0170*/  LDC.64 R2, c[0x0][0x230] ;  /* 0x00008c00ff027b82 */ /* 0x000e640000000a00 */
[----:B--2---:R-:W-:-:S05]  /*0180*/  IMAD.WIDE R4, R25, 0x4, R4 ;  /* 0x0000000419047825 */ /* 0x004fca00078e0204 */
[----:B------:R-:W2:Y:S04]  /*0190*/  @!P0 LDG.E.EL R20, desc[UR4][R4.64] ;  /* 0x0000000404148981 */ /* 0x000ea8000c2e1900 */
[----:B------:R-:W3:Y:S04]  /*01a0*/  @!P0 LDG.E.EL R19, desc[UR4][R4.64] ;  /* 0x0000000404138981 */ /* 0x000ee8000c2e1900 */
[----:B------:R-:W3:Y:S04]  /*01b0*/  @!P0 LDG.E.EL R16, desc[UR4][R4.64] ;  /* 0x0000000404108981 */ /* 0x000ee8000c2e1900 */
[----:B------:R5:W3:Y:S01]  /*01c0*/  @!P0 LDG.E.EL R18, desc[UR4][R4.64] ;  /* 0x0000000404128981 */ /* 0x000ae2000c2e1900 */
[----:B------:R-:W-:Y:S01]  /*01d0*/  HFMA2.MMA R12, -RZ, RZ, 0, 0 ;  /* 0x00000000ff0c7435 */ /* 0x000fe200000001ff */
[----:B------:R-:W-:-:S02]  /*01e0*/  CS2R R14, SRZ ;  /* 0x00000000000e7805 */ /* 0x000fc4000001ff00 */
[----:B------:R-:W-:Y:S01]  /*01f0*/  CS2R R6, SRZ ;  /* 0x0000000000067805 */ /* 0x000fe2000001ff00 */
[----:B----4-:R-:W-:-:S04]  /*0200*/  IMAD.WIDE R26, R25, 0x4, R26 ;  /* 0x00000004191a7825 */ /* 0x010fc800078e021a */
[----:B-----5:R-:W-:Y:S01]  /*0210*/  IMAD.WIDE R10, R13, 0x4, R10 ;  /* 0x000000040d0a7825 */ /* 0x020fe200078e020a */
[----:B------:R-:W4:Y:S01]  /*0220*/  @!P0 LDG.E.EL R15, desc[UR4][R26.64] ;  /* 0x000000041a0f8981 */ /* 0x000f22000c2e1900 */
[----:B------:R-:W-:Y:S02]  /*0230*/  CS2R R4, SRZ ;  /* 0x0000000000047805 */ /* 0x000fe4000001ff00 */
[----:B------:R-:W-:Y:S01]  /*0240*/  MOV R0, RZ ;  /* 0x000000ff00007202 */ /* 0x000fe20000000f00 */
[C---:B0-----:R-:W-:Y:S01]  /*0250*/  IMAD.WIDE R8, R25.reuse, 0x4, R8 ;  /* 0x0000000419087825 */ /* 0x041fe200078e0208 */
[----:B------:R-:W5:Y:S01]  /*0260*/  @!P0 LDG.E.EL R12, desc[UR4][R26.64] ;  /* 0x000000041a0c8981 */ /* 0x000f62000c2e1900 */
[----:B------:R-:W-:Y:S02]  /*0270*/  CS2R R22, SRZ ;  /* 0x0000000000167805 */ /* 0x000fe4000001ff00 */
[----:B-1----:R-:W-:Y:S01]  /*0280*/  IMAD.WIDE R2, R25, 0x4, R2 ;  /* 0x0000000419027825 */ /* 0x002fe200078e0202 */
[----:B------:R-:W4:Y:S01]  /*0290*/  @!P0 LDG.E.EL R17, desc[UR4][R26.64] ;  /* 0x000000041a118981 */ /* 0x000f22000c2e1900 */
[----:B------:R-:W-:-:S03]  /*02a0*/  CS2R R24, SRZ ;  /* 0x0000000000187805 */ /* 0x000fc6000001ff00 */
[----:B------:R0:W4:Y:S04]  /*02b0*/  @!P0 LDG.E.EL R14, desc[UR4][R26.64] ;  /* 0x000000041a0e8981 */ /* 0x000128000c2e1900 */
[----:B------:R-:W4:Y:S04]  /*02c0*/  @!P0 LDG.E.128 R4, desc[UR4][R10.64] ;  /* 0x000000040a048981 */ /* 0x000f28000c1e1d00 */
[----:B------:R-:W4:Y:S01]  /*02d0*/  @!P0 LDG.E.EL R0, desc[UR4][R8.64] ;  /* 0x0000000408008981 */ /* 0x000f22000c2e1900 */
[----:B0-----:R-:W-:-:S03]  /*02e0*/  CS2R R26, SRZ ;  /* 0x00000000001a7805 */ /* 0x001fc6000001ff00 */
[----:B------:R-:W4:Y:S04]  /*02f0*/  @!P0 LDG.E.EL R21, desc[UR4][R8.64] ;  /* 0x0000000408158981 */ /* 0x000f28000c2e1900 */
[----:B------:R-:W4:Y:S04]  /*0300*/  @!P0 LDG.E.EL R22, desc[UR4][R8.64] ;  /* 0x0000000408168981 */ /* 0x000f28000c2e1900 */
[----:B------:R-:W4:Y:S04]  /*0310*/  @!P0 LDG.E.EL R23, desc[UR4][R8.64] ;  /* 0x0000000408178981 */ /* 0x000f28000c2e1900 */
[----:B------:R-:W4:Y:S04]  /*0320*/  @!P0 LDG.E.EL R26, desc[UR4][R2.64] ;  /* 0x00000004021a8981 */ /* 0x000f28000c2e1900 */
[----:B------:R-:W4:Y:S04]  /*0330*/  @!P0 LDG.E.EL R25, desc[UR4][R2.64] ;  /* 0x0000000402198981 */ /* 0x000f28000c2e1900 */
[----:B------:R-:W4:Y:S04]  /*0340*/  @!P0 LDG.E.EL R24, desc[UR4][R2.64] ;  /* 0x0000000402188981 */ /* 0x000f28000c2e1900 */
[----:B------:R0:W4:Y:S02]  /*0350*/  @!P0 LDG.E.EL R27, desc[UR4][R2.64] ;  /* 0x00000004021b8981 */ /* 0x000124000c2e1900 */
[----:B0-----:R-:W-:Y:S01]  /*0360*/  HFMA2.MMA R2, -RZ, RZ, 1.625, 0 ;  /* 0x3e800000ff027435 */ /* 0x001fe200000001ff */
[----:B--2---:R-:W-:-:S06]  /*0370*/  FADD R20, R20, 9.9999997473787516356e-06 ;  /* 0x3727c5ac14147421 */ /* 0x004fcc0000000000 */
[----:B------:R-:W0:Y:S01]  /*0380*/  MUFU.SQRT R20, R20 ;  /* 0x0000001400147308 */ /* 0x000e220000002000 */
[----:B---3--:R-:W-:Y:S01]  /*0390*/  FADD R19, R19, 9.9999997473787516356e-06 ;  /* 0x3727c5ac13137421 */ /* 0x008fe20000000000 */
[----:B------:R-:W-:Y:S01]  /*03a0*/  FADD R16, R16, 9.9999997473787516356e-06 ;  /* 0x3727c5ac10107421 */ /* 0x000fe20000000000 */
[----:B------:R-:W-:-:S05]  /*03b0*/  FADD R18, R18, 9.9999997473787516356e-06 ;  /* 0x3727c5ac12127421 */ /* 0x000fca0000000000 */
[----:B------:R-:W1:Y:S01]  /*03c0*/  MUFU.SQRT R8, R16 ;  /* 0x0000001000087308 */ /* 0x000e620000002000 */
[----:B0-----:R-:W-:-:S07]  /*03d0*/  FSETP.GT.AND P5, PT, R20, 8.50705917302346158658e+37, PT ;  /* 0x7e8000001400780b */ /* 0x001fce0003fa4000 */
[----:B------:R-:W0:Y:S01]  /*03e0*/  MUFU.SQRT R9, R18 ;  /* 0x0000001200097308 */ /* 0x000e220000002000 */
[----:B------:R-:W-:-:S07]  /*03f0*/  FSETP.GEU.AND P1, PT, R20, 1.175494350822287508e-38, PT ;  /* 0x008000001400780b */ /* 0x000fce0003f2e000 */
[----:B------:R-:W2:Y:S01]  /*0400*/  MUFU.SQRT R19, R19 ;  /* 0x0000001300137308 */ /* 0x000ea20000002000 */
[----:B------:R-:W-:Y:S02]  /*0410*/  FSEL R3, R2, 1, P5 ;  /* 0x3f80000002037808 */ /* 0x000fe40002800000 */
[----:B-1----:R-:W-:Y:S01]  /*0420*/  FSETP.GT.AND P2, PT, R8, 8.50705917302346158658e+37, PT ;  /* 0x7e8000000800780b */ /* 0x002fe20003f44000 */
[----:B------:R-:W-:Y:S01]  /*0430*/  @P5 FMUL R20, R20, 0.25 ;  /* 0x3e80000014145820 */ /* 0x000fe20000400000 */
[----:B0-----:R-:W-:-:S03]  /*0440*/  FSETP.GT.AND P4, PT, R9, 8.50705917302346158658e+37, PT ;  /* 0x7e8000000900780b */ /* 0x001fc60003f84000 */
[----:B------:R-:W-:Y:S01]  /*0450*/  @!P1 FMUL R20, R20, 16777216 ;  /* 0x4b80000014149820 */ /* 0x000fe20000400000 */
[----:B------:R-:W-:Y:S01]  /*0460*/  @!P1 FMUL R3, R3, 16777216 ;  /* 0x4b80000003039820 */ /* 0x000fe20000400000 */
[C---:B------:R-:W-:Y:S02]  /*0470*/  FSETP.GEU.AND P3, PT, R8.reuse, 1.175494350822287508e-38, PT ;  /* 0x008000000800780b */ /* 0x040fe40003f6e000 */
[----:B--2---:R-:W-:Y:S02]  /*0480*/  FSETP.GT.AND P6, PT, R19, 8.50705917302346158658e+37, PT ;  /* 0x7e8000001300780b */ /* 0x004fe40003fc4000 */
[----:B------:R-:W-:Y:S02]  /*0490*/  FSETP.GEU.AND P5, PT, R9, 1.175494350822287508e-38, PT ;  /* 0x008000000900780b */ /* 0x000fe40003fae000 */
[----:B------:R-:W-:Y:S01]  /*04a0*/  FSETP.GEU.AND P1, PT, R19, 1.175494350822287508e-38, PT ;  /* 0x008000001300780b */ /* 0x000fe20003f2e000 */
[----:B------:R-:W-:Y:S01]  /*04b0*/  @P2 FMUL R8, R8, 0.25 ;  /* 0x3e80000008082820 */ /* 0x000fe20000400000 */
[----:B------:R-:W-:Y:S01]  /*04c0*/  @P4 FMUL R9, R9, 0.25 ;  /* 0x3e80000009094820 */ /* 0x000fe20000400000 */
[----:B------:R-:W0:Y:S04]  /*04d0*/  MUFU.RCP R10, R20 ;  /* 0x00000014000a7308 */ /* 0x000e280000001000 */
[----:B------:R-:W-:-:S02]  /*04e0*/  @!P3 FMUL R8, R8, 16777216 ;  /* 0x4b8000000808b820 */ /* 0x000fc40000400000 */
[----:B------:R-:W-:Y:S02]  /*04f0*/  @P6 FMUL R19, R19, 0.25 ;  /* 0x3e80000013136820 */ /* 0x000fe40000400000 */
[----:B------:R-:W-:Y:S02]  /*0500*/  @!P5 FMUL R9, R9, 16777216 ;  /* 0x4b8000000909d820 */ /* 0x000fe40000400000 */
[----:B------:R-:W-:Y:S01]  /*0510*/  @!P1 FMUL R19, R19, 16777216 ;  /* 0x4b80000013139820 */ /* 0x000fe20000400000 */
[----:B------:R-:W1:Y:S01]  /*0520*/  MUFU.RCP R8, R8 ;  /* 0x0000000800087308 */ /* 0x000e620000001000 */
[----:B------:R-:W-:-:S07]  /*0530*/  FSEL R11, R2, 1, P2 ;  /* 0x3f800000020b7808 */ /* 0x000fce0001000000 */
[----:B------:R-:W2:Y:S01]  /*0540*/  MUFU.RCP R9, R9 ;  /* 0x0000000900097308 */ /* 0x000ea20000001000 */
[----:B------:R-:W-:-:S07]  /*0550*/  FSEL R16, R2, 1, P4 ;  /* 0x3f80000002107808 */ /* 0x000fce0002000000 */
[----:B------:R-:W3:Y:S01]  /*0560*/  MUFU.RCP R19, R19 ;  /* 0x0000001300137308 */ /* 0x000ee20000001000 */
[----:B------:R-:W-:Y:S01]  /*0570*/  FSEL R18, R2, 1, P6 ;  /* 0x3f80000002127808 */ /* 0x000fe20003000000 */
[----:B0-----:R-:W-:Y:S02]  /*0580*/  FMUL R10, R10, R3 ;  /* 0x000000030a0a7220 */ /* 0x001fe40000400000 */
[----:B------:R-:W0:Y:S01]  /*0590*/  LDC.64 R2, c[0x0][0x238] ;  /* 0x00008e00ff027b82 */ /* 0x000e220000000a00 */
[----:B------:R-:W-:Y:S01]  /*05a0*/  @!P3 FMUL R11, R11, 16777216 ;  /* 0x4b8000000b0bb820 */ /* 0x000fe20000400000 */
[----:B------:R-:W-:Y:S01]  /*05b0*/  @!P5 FMUL R16, R16, 16777216 ;  /* 0x4b8000001010d820 */ /* 0x000fe20000400000 */
[----:B------:R-:W-:Y:S01]  /*05c0*/  @!P1 FMUL R18, R18, 16777216 ;  /* 0x4b80000012129820 */ /* 0x000fe20000400000 */
[----:B----4-:R-:W-:Y:S01]  /*05d0*/  FADD R7, -R14, R7 ;  /* 0x000000070e077221 */ /* 0x010fe20000000100 */
[----:B-1----:R-:W-:Y:S01]  /*05e0*/  FMUL R8, R8, R11 ;  /* 0x0000000b08087220 */ /* 0x002fe20000400000 */
[----:B--2---:R-:W-:Y:S01]  /*05f0*/  FMUL R9, R9, R16 ;  /* 0x0000001009097220 */ /* 0x004fe20000400000 */
[----:B------:R-:W-:Y:S01]  /*0600*/  FADD R6, -R17, R6 ;  /* 0x0000000611067221 */ /* 0x000fe20000000100 */
[----:B-----5:R-:W-:Y:S01]  /*0610*/  FADD R5, -R12, R5 ;  /* 0x000000050c057221 */ /* 0x020fe20000000100 */
[----:B------:R-:W-:Y:S01]  /*0620*/  FADD R15, -R15, R4 ;  /* 0x000000040f0f7221 */ /* 0x000fe20000000100 */
[----:B---3--:R-:W-:Y:S01]  /*0630*/  FMUL R18, R19, R18 ;  /* 0x0000001213127220 */ /* 0x008fe20000400000 */
[----:B------:R-:W-:Y:S01]  /*0640*/  FMUL R6, R9, R6 ;  /* 0x0000000609067220 */ /* 0x000fe20000400000 */
[----:B------:R-:W-:Y:S01]  /*0650*/  FMUL R5, R8, R5 ;  /* 0x0000000508057220 */ /* 0x000fe20000400000 */
[----:B------:R-:W-:Y:S01]  /*0660*/  FMUL R10, R10, R15 ;  /* 0x0000000f0a0a7220 */ /* 0x000fe20000400000 */
[----:B------:R-:W-:Y:S01]  /*0670*/  FMUL R7, R18, R7 ;  /* 0x0000000712077220 */ /* 0x000fe20000400000 */
[----:B------:R-:W-:Y:S01]  /*0680*/  FFMA R6, R6, R22, R25 ;  /* 0x0000001606067223 */ /* 0x000fe20000000019 */
[----:B------:R-:W-:Y:S01]  /*0690*/  FFMA R5, R5, R21, R24 ;  /* 0x0000001505057223 */ /* 0x000fe20000000018 */
[----:B------:R-:W-:Y:S01]  /*06a0*/  FFMA R0, R10, R0, R27 ;  /* 0x000000000a007223 */ /* 0x000fe2000000001b */
[----:B------:R-:W-:-:S02]  /*06b0*/  FFMA R7, R7, R23, R26 ;  /* 0x0000001707077223 */ /* 0x000fc4000000001a */
[----:B------:R-:W-:Y:S02]  /*06c0*/  FSETP.GEU.AND P2, PT, R6, RZ, PT ;  /* 0x000000ff0600720b */ /* 0x000fe40003f4e000 */
[----:B------:R-:W-:Y:S02]  /*06d0*/  FSETP.GEU.AND P3, PT, R5, RZ, PT ;  /* 0x000000ff0500720b */ /* 0x000fe40003f6e000 */
[----:B------:R-:W-:Y:S02]  /*06e0*/  FSETP.GEU.AND P1, PT, R7, RZ, PT ;  /* 0x000000ff0700720b */ /* 0x000fe40003f2e000 */
[----:B------:R-:W-:Y:S01]  /*06f0*/  FSETP.GEU.AND P4, PT, R0, RZ, PT ;  /* 0x000000ff0000720b */ /* 0x000fe20003f8e000 */
[----:B0-----:R-:W-:Y:S01]  /*0700*/  IMAD.WIDE R2, R13, 0x4, R2 ;  /* 0x000000040d027825 */ /* 0x001fe200078e0202 */
[----:B------:R-:W-:Y:S02]  /*0710*/  SEL R7, R7, RZ, P1 ;  /* 0x000000ff07077207 */ /* 0x000fe40000800000 */
[----:B------:R-:W-:-:S02]  /*0720*/  SEL R6, R6, RZ, P2 ;  /* 0x000000ff06067207 */ /* 0x000fc40001000000 */
[----:B------:R-:W-:Y:S02]  /*0730*/  SEL R5, R5, RZ, P3 ;  /* 0x000000ff05057207 */ /* 0x000fe40001800000 */
[----:B------:R-:W-:Y:S01]  /*0740*/  SEL R4, R0, RZ, P4 ;  /* 0x000000ff00047207 */ /* 0x000fe20002000000 */
[----:B------:R-:W-:Y:S06]  /*0750*/  @P0 EXIT ;  /* 0x000000000000094d */ /* 0x000fec0003800000 */
[----:B------:R-:W-:Y:S01]  /*0760*/  STG.E.128 desc[UR4][R2.64], R4 ;  /* 0x0000000402007986 */ /* 0x000fe2000c101d04 */
[----:B------:R-:W-:Y:S05]  /*0770*/  EXIT ;  /* 0x000000000000794d */ /* 0x000fea0003800000 */
.L_x_0:
[----:B------:R-:W-:-:S00]  /*0780*/  BRA `(.L_x_0) ;  /* 0xfffffffc00fc7947 */ /* 0x000fc0000383ffff */
[----:B------:R-:W-:-:S00]  /*0790*/  NOP ;  /* 0x0000000000007918 */ /* 0x000fc00000000000 */
        /* <DEDUP_REMOVED lines=14> */
.L_x_1:


//--------------------- .nv.global.init           --------------------------
	.section	.nv.global.init,"aw",@progbits
.nv.global.init:
	.type		_$_str,@object
	.size		_$_str,(_$_str_$_2 - _$_str)
_$_str:
        /*0000*/ 	.byte	0x5f, 0x5f, 0x43, 0x55, 0x44, 0x41, 0x5f, 0x46, 0x54, 0x5a, 0x00
	.type		_$_str_$_2,@object
	.size		_$_str_$_2,(.L_1 - _$_str_$_2)
_$_str_$_2:
        /*000b*/ 	.byte	0x5f, 0x5f, 0x43, 0x55, 0x44, 0x41, 0x5f, 0x50, 0x52, 0x45, 0x43, 0x5f, 0x53, 0x51, 0x52, 0x54
        /*001b*/ 	.byte	0x00
.L_1:


//--------------------- .nv.constant0.triton_poi_fused__native_batch_norm_legit_no_training_relu_61 --------------------------
	.section	.nv.constant0.triton_poi_fused__native_batch_norm_legit_no_training_relu_61,"a",@progbits
	.sectionflags	@""
	.align	4
.nv.constant0.triton_poi_fused__native_batch_norm_legit_no_training_relu_61:
	.zero		580
